//
// Generated by NVIDIA NVVM Compiler
//
// Compiler Build ID: CL-36424714
// Cuda compilation tools, release 13.0, V13.0.88
// Based on NVVM 20.0.0
//

.version 9.0
.target sm_100
.address_size 64

	// .globl	_Z10vector_addP6recordS0_S0_

.visible .entry _Z10vector_addP6recordS0_S0_(
	.param .u64 .ptr .align 1 _Z10vector_addP6recordS0_S0__param_0,
	.param .u64 .ptr .align 1 _Z10vector_addP6recordS0_S0__param_1,
	.param .u64 .ptr .align 1 _Z10vector_addP6recordS0_S0__param_2
)
{
	.reg .pred 	%p<2>;
	.reg .b32 	%r<11>;
	.reg .b64 	%rd<11>;

	ld.param.u64 	%rd1, [_Z10vector_addP6recordS0_S0__param_0];
	ld.param.u64 	%rd2, [_Z10vector_addP6recordS0_S0__param_1];
	ld.param.u64 	%rd3, [_Z10vector_addP6recordS0_S0__param_2];
	mov.u32 	%r2, %tid.x;
	mov.u32 	%r3, %ntid.x;
	mov.u32 	%r4, %ctaid.x;
	mad.lo.s32 	%r1, %r3, %r4, %r2;
	setp.gt.s32 	%p1, %r1, 511;
	@%p1 bra 	$L__BB0_2;
	cvta.to.global.u64 	%rd4, %rd1;
	cvta.to.global.u64 	%rd5, %rd2;
	cvta.to.global.u64 	%rd6, %rd3;
	mul.wide.s32 	%rd7, %r1, 8;
	add.s64 	%rd8, %rd4, %rd7;
	ld.global.u32 	%r5, [%rd8];
	add.s64 	%rd9, %rd5, %rd7;
	ld.global.u32 	%r6, [%rd9];
	add.s32 	%r7, %r6, %r5;
	add.s64 	%rd10, %rd6, %rd7;
	st.global.u32 	[%rd10], %r7;
	ld.global.u32 	%r8, [%rd8+4];
	ld.global.u32 	%r9, [%rd9+4];
	add.s32 	%r10, %r9, %r8;
	st.global.u32 	[%rd10+4], %r10;
$L__BB0_2:
	ret;

}


// ===== COMPILED SASS (sm_100) =====

	.target	sm_100

	.elftype	@"ET_EXEC"


//--------------------- .note.nv.tkinfo           --------------------------
	.section	.note.nv.tkinfo,"",@"SHT_NOTE"
	.sectionflags	@"SHF_NOTE_NV_TKINFO"
	.tkinfo
        /*0018*/ 	.word	0x00000002
        /*0030*/ 	.string	""
        /*0030*/ 	.string	"ptxas"
        /*0030*/ 	.string	"Cuda compilation tools, release 13.0, V13.0.88"
        /*0030*/ 	.string	"Build cuda_13.0.r13.0/compiler.36424714_0"
        /*0030*/ 	.string	"-arch sm_100 -m 64 "



//--------------------- .note.nv.cuinfo           --------------------------
	.section	.note.nv.cuinfo,"",@"SHT_NOTE"
	.sectionflags	@"SHF_NOTE_NV_CUINFO"
        /*0018*/ 	.short	0x0002
        /*001a*/ 	.short	0x0064
        /*001c*/ 	.short	0x0082
	.zero		2


//--------------------- .nv.info                  --------------------------
	.section	.nv.info,"",@"SHT_CUDA_INFO"
	.align	4


	//----- nvinfo : EIATTR_REGCOUNT
	.align		4
        /*0000*/ 	.byte	0x04, 0x2f
        /*0002*/ 	.short	(.L_1 - .L_0)
	.align		4
.L_0:
        /*0004*/ 	.word	index@(_Z10vector_addP6recordS0_S0_)
        /*0008*/ 	.word	0x0000000e


	//----- nvinfo : EIATTR_FRAME_SIZE
	.align		4
.L_1:
        /*000c*/ 	.byte	0x04, 0x11
        /*000e*/ 	.short	(.L_3 - .L_2)
	.align		4
.L_2:
        /*0010*/ 	.word	index@(_Z10vector_addP6recordS0_S0_)
        /*0014*/ 	.word	0x00000000


	//----- nvinfo : EIATTR_MIN_STACK_SIZE
	.align		4
.L_3:
        /*0018*/ 	.byte	0x04, 0x12
        /*001a*/ 	.short	(.L_5 - .L_4)
	.align		4
.L_4:
        /*001c*/ 	.word	index@(_Z10vector_addP6recordS0_S0_)
        /*0020*/ 	.word	0x00000000
.L_5:


//--------------------- .nv.compat                --------------------------
	.section	.nv.compat,"",@"SHT_CUDA_COMPAT_INFO"
	.align	4
        /*0000*/ 	.byte	0x02, 0x09, 0x00, 0x00, 0x02, 0x02, 0x01, 0x00, 0x02, 0x05, 0x05, 0x00, 0x03, 0x07, 0x01, 0x01
        /*0010*/ 	.byte	0x02, 0x03, 0x00, 0x00, 0x02, 0x06, 0x01, 0x00, 0x04, 0x0b, 0x08, 0x00, 0x09, 0x00, 0x00, 0x00
        /*0020*/ 	.byte	0x00, 0x00, 0x00, 0x00


//--------------------- .nv.info._Z10vector_addP6recordS0_S0_ --------------------------
	.section	.nv.info._Z10vector_addP6recordS0_S0_,"",@"SHT_CUDA_INFO"
	.sectionflags	@""
	.align	4


	//----- nvinfo : EIATTR_CUDA_API_VERSION
	.align		4
        /*0000*/ 	.byte	0x04, 0x37
        /*0002*/ 	.short	(.L_7 - .L_6)
.L_6:
        /*0004*/ 	.word	0x00000082


	//----- nvinfo : EIATTR_KPARAM_INFO
	.align		4
.L_7:
        /*0008*/ 	.byte	0x04, 0x17
        /*000a*/ 	.short	(.L_9 - .L_8)
.L_8:
        /*000c*/ 	.word	0x00000000
        /*0010*/ 	.short	0x0002
        /*0012*/ 	.short	0x0010
        /*0014*/ 	.byte	0x00, 0xf5, 0x21, 0x00


	//----- nvinfo : EIATTR_KPARAM_INFO
	.align		4
.L_9:
        /*0018*/ 	.byte	0x04, 0x17
        /*001a*/ 	.short	(.L_11 - .L_10)
.L_10:
        /*001c*/ 	.word	0x00000000
        /*0020*/ 	.short	0x0001
        /*0022*/ 	.short	0x0008
        /*0024*/ 	.byte	0x00, 0xf5, 0x21, 0x00


	//----- nvinfo : EIATTR_KPARAM_INFO
	.align		4
.L_11:
        /*0028*/ 	.byte	0x04, 0x17
        /*002a*/ 	.short	(.L_13 - .L_12)
.L_12:
        /*002c*/ 	.word	0x00000000
        /*0030*/ 	.short	0x0000
        /*0032*/ 	.short	0x0000
        /*0034*/ 	.byte	0x00, 0xf5, 0x21, 0x00


	//----- nvinfo : EIATTR_SPARSE_MMA_MASK
	.align		4
.L_13:
        /*0038*/ 	.byte	0x03, 0x50
        /*003a*/ 	.short	0x0000


	//----- nvinfo : EIATTR_MAXREG_COUNT
	.align		4
        /*003c*/ 	.byte	0x03, 0x1b
        /*003e*/ 	.short	0x00ff


	//----- nvinfo : EIATTR_MERCURY_ISA_VERSION
	.align		4
        /*0040*/ 	.byte	0x03, 0x5f
        /*0042*/ 	.short	0x0101


	//----- nvinfo : EIATTR_VRC_CTA_INIT_COUNT
	.align		4
        /*0044*/ 	.byte	0x02, 0x4a
	.zero		1
	.zero		1


	//----- nvinfo : EIATTR_EXIT_INSTR_OFFSETS
	.align		4
        /*0048*/ 	.byte	0x04, 0x1c
        /*004a*/ 	.short	(.L_15 - .L_14)


	//   ....[0]....
.L_14:
        /*004c*/ 	.word	0x00000060


	//   ....[1]....
        /*0050*/ 	.word	0x00000160


	//----- nvinfo : EIATTR_CBANK_PARAM_SIZE
	.align		4
.L_15:
        /*0054*/ 	.byte	0x03, 0x19
        /*0056*/ 	.short	0x0018


	//----- nvinfo : EIATTR_PARAM_CBANK
	.align		4
        /*0058*/ 	.byte	0x04, 0x0a
        /*005a*/ 	.short	(.L_17 - .L_16)
	.align		4
.L_16:
        /*005c*/ 	.word	index@(.nv.constant0._Z10vector_addP6recordS0_S0_)
        /*0060*/ 	.short	0x0380
        /*0062*/ 	.short	0x0018


	//----- nvinfo : EIATTR_SW_WAR
	.align		4
.L_17:
        /*0064*/ 	.byte	0x04, 0x36
        /*0066*/ 	.short	(.L_19 - .L_18)
.L_18:
        /*0068*/ 	.word	0x00000008
.L_19:


//--------------------- .nv.callgraph             --------------------------
	.section	.nv.callgraph,"",@"SHT_CUDA_CALLGRAPH"
	.align	4
	.sectionentsize	8
	.align		4
        /*0000*/ 	.word	0x00000000
	.align		4
        /*0004*/ 	.word	0xffffffff
	.align		4
        /*0008*/ 	.word	0x00000000
	.align		4
        /*000c*/ 	.word	0xfffffffe
	.align		4
        /*0010*/ 	.word	0x00000000
	.align		4
        /*0014*/ 	.word	0xfffffffd
	.align		4
        /*0018*/ 	.word	0x00000000
	.align		4
        /*001c*/ 	.word	0xfffffffc


//--------------------- .text._Z10vector_addP6recordS0_S0_ --------------------------
	.section	.text._Z10vector_addP6recordS0_S0_,"ax",@progbits
	.align	128
        .global         _Z10vector_addP6recordS0_S0_
        .type           _Z10vector_addP6recordS0_S0_,@function
        .size           _Z10vector_addP6recordS0_S0_,(.L_x_1 - _Z10vector_addP6recordS0_S0_)
        .other          _Z10vector_addP6recordS0_S0_,@"STO_CUDA_ENTRY STV_DEFAULT"
_Z10vector_addP6recordS0_S0_:
.text._Z10vector_addP6recordS0_S0_:
[----:B------:R-:W-:Y:S01]  /*0000*/  LDC R1, c[0x0][0x37c] ;  /* 0x0000df00ff017b82 */ /* 0x000fe20000000800 */
[----:B------:R-:W0:Y:S01]  /*0010*/  S2R R9, SR_TID.X ;  /* 0x0000000000097919 */ /* 0x000e220000002100 */
[----:B------:R-:W0:Y:S01]  /*0020*/  LDCU UR4, c[0x0][0x360] ;  /* 0x00006c00ff0477ac */ /* 0x000e220008000800 */
[----:B------:R-:W0:Y:S02]  /*0030*/  S2R R0, SR_CTAID.X ;  /* 0x0000000000007919 */ /* 0x000e240000002500 */
[----:B0-----:R-:W-:-:S05]  /*0040*/  IMAD R9, R0, UR4, R9 ;  /* 0x0000000400097c24 */ /* 0x001fca000f8e0209 */
[----:B------:R-:W-:-:S13]  /*0050*/  ISETP.GT.AND P0, PT, R9, 0x1ff, PT ;  /* 0x000001ff0900780c */ /* 0x000fda0003f04270 */
[----:B------:R-:W-:Y:S05]  /*0060*/  @P0 EXIT ;  /* 0x000000000000094d */ /* 0x000fea0003800000 */
[----:B------:R-:W0:Y:S01]  /*0070*/  LDC.64 R2, c[0x0][0x380] ;  /* 0x0000e000ff027b82 */ /* 0x000e220000000a00 */
[----:B------:R-:W1:Y:S07]  /*0080*/  LDCU.64 UR4, c[0x0][0x358] ;  /* 0x00006b00ff0477ac */ /* 0x000e6e0008000a00 */
[----:B------:R-:W2:Y:S08]  /*0090*/  LDC.64 R4, c[0x0][0x388] ;  /* 0x0000e200ff047b82 */ /* 0x000eb00000000a00 */
[----:B------:R-:W3:Y:S01]  /*00a0*/  LDC.64 R6, c[0x0][0x390] ;  /* 0x0000e400ff067b82 */ /* 0x000ee20000000a00 */
[----:B0-----:R-:W-:-:S05]  /*00b0*/  IMAD.WIDE R2, R9, 0x8, R2 ;  /* 0x0000000809027825 */ /* 0x001fca00078e0202 */
[----:B-1----:R-:W4:Y:S01]  /*00c0*/  LDG.E R0, desc[UR4][R2.64] ;  /* 0x0000000402007981 */ /* 0x002f22000c1e1900 */
[----:B--2---:R-:W-:-:S05]  /*00d0*/  IMAD.WIDE R4, R9, 0x8, R4 ;  /* 0x0000000809047825 */ /* 0x004fca00078e0204 */
[----:B------:R-:W4:Y:S01]  /*00e0*/  LDG.E R11, desc[UR4][R4.64] ;  /* 0x00000004040b7981 */ /* 0x000f22000c1e1900 */
[----:B---3--:R-:W-:Y:S01]  /*00f0*/  IMAD.WIDE R6, R9, 0x8, R6 ;  /* 0x0000000809067825 */ /* 0x008fe200078e0206 */
[----:B----4-:R-:W-:-:S05]  /*0100*/  IADD3 R11, PT, PT, R0, R11, RZ ;  /* 0x0000000b000b7210 */ /* 0x010fca0007ffe0ff */
[----:B------:R-:W-:Y:S04]  /*0110*/  STG.E desc[UR4][R6.64], R11 ;  /* 0x0000000b06007986 */ /* 0x000fe8000c101904 */
[----:B------:R-:W2:Y:S04]  /*0120*/  LDG.E R0, desc[UR4][R2.64+0x4] ;  /* 0x0000040402007981 */ /* 0x000ea8000c1e1900 */
[----:B------:R-:W2:Y:S02]  /*0130*/  LDG.E R9, desc[UR4][R4.64+0x4] ;  /* 0x0000040404097981 */ /* 0x000ea4000c1e1900 */
[----:B--2---:R-:W-:-:S05]  /*0140*/  IADD3 R9, PT, PT, R0, R9, RZ ;  /* 0x0000000900097210 */ /* 0x004fca0007ffe0ff */
[----:B------:R-:W-:Y:S01]  /*0150*/  STG.E desc[UR4][R6.64+0x4], R9 ;  /* 0x0000040906007986 */ /* 0x000fe2000c101904 */
[----:B------:R-:W-:Y:S05]  /*0160*/  EXIT ;  /* 0x000000000000794d */ /* 0x000fea0003800000 */
.L_x_0:
[----:B------:R-:W-:-:S00]  /*0170*/  BRA `(.L_x_0) ;  /* 0xfffffffc00fc7947 */ /* 0x000fc0000383ffff */
[----:B------:R-:W-:-:S00]  /*0180*/  NOP ;  /* 0x0000000000007918 */ /* 0x000fc00000000000 */
[----:B------:R-:W-:-:S00]  /*0190*/  NOP ;  /* 0x0000000000007918 */ /* 0x000fc00000000000 */
[----:B------:R-:W-:-:S00]  /*01a0*/  NOP ;  /* 0x0000000000007918 */ /* 0x000fc00000000000 */
[----:B------:R-:W-:-:S00]  /*01b0*/  NOP ;  /* 0x0000000000007918 */ /* 0x000fc00000000000 */
[----:B------:R-:W-:-:S00]  /*01c0*/  NOP ;  /* 0x0000000000007918 */ /* 0x000fc00000000000 */
[----:B------:R-:W-:-:S00]  /*01d0*/  NOP ;  /* 0x0000000000007918 */ /* 0x000fc00000000000 */
[----:B------:R-:W-:-:S00]  /*01e0*/  NOP ;  /* 0x0000000000007918 */ /* 0x000fc00000000000 */
[----:B------:R-:W-:-:S00]  /*01f0*/  NOP ;  /* 0x0000000000007918 */ /* 0x000fc00000000000 */
.L_x_1:


//--------------------- .nv.shared.reserved.0     --------------------------
	.section	.nv.shared.reserved.0,"aw",@nobits
	.weak		__nv_reservedSMEM_offset_0_alias
	.size		__nv_reservedSMEM_offset_0_alias, 0, 64
	.other		__nv_reservedSMEM_offset_0_alias,@"STO_CUDA_RESERVED_SHARED STV_DEFAULT"
__nv_reservedSMEM_offset_0_alias:
	.zero		0
	.zero		64


//--------------------- .nv.constant0._Z10vector_addP6recordS0_S0_ --------------------------
	.section	.nv.constant0._Z10vector_addP6recordS0_S0_,"a",@progbits
	.sectionflags	@""
	.align	4
.nv.constant0._Z10vector_addP6recordS0_S0_:
	.zero		920


//--------------------- SYMBOLS --------------------------

	.type		.nv.reservedSmem.offset0,@object
	.size		.nv.reservedSmem.offset0,0x4
